//
// Generated by NVIDIA NVVM Compiler
//
// Compiler Build ID: CL-36424714
// Cuda compilation tools, release 13.0, V13.0.88
// Based on NVVM 20.0.0
//

.version 9.0
.target sm_100
.address_size 64

	// .globl	_Z9vectorAddPdS_m

.visible .entry _Z9vectorAddPdS_m(
	.param .u64 .ptr .align 1 _Z9vectorAddPdS_m_param_0,
	.param .u64 .ptr .align 1 _Z9vectorAddPdS_m_param_1,
	.param .u64 _Z9vectorAddPdS_m_param_2
)
{
	.reg .pred 	%p<2>;
	.reg .b32 	%r<5>;
	.reg .b64 	%rd<9>;
	.reg .b64 	%fd<3>;

	ld.param.u64 	%rd2, [_Z9vectorAddPdS_m_param_0];
	ld.param.u64 	%rd3, [_Z9vectorAddPdS_m_param_1];
	ld.param.u64 	%rd4, [_Z9vectorAddPdS_m_param_2];
	mov.u32 	%r1, %ntid.x;
	mov.u32 	%r2, %ctaid.x;
	mov.u32 	%r3, %tid.x;
	mad.lo.s32 	%r4, %r1, %r2, %r3;
	cvt.s64.s32 	%rd1, %r4;
	setp.le.u64 	%p1, %rd4, %rd1;
	@%p1 bra 	$L__BB0_2;
	cvta.to.global.u64 	%rd5, %rd3;
	cvta.to.global.u64 	%rd6, %rd2;
	shl.b64 	%rd7, %rd1, 3;
	add.s64 	%rd8, %rd5, %rd7;
	ld.global.f64 	%fd1, [%rd8];
	atom.global.add.f64 	%fd2, [%rd6], %fd1;
$L__BB0_2:
	ret;

}


// ===== COMPILED SASS (sm_100) =====

	.target	sm_100

	.elftype	@"ET_EXEC"


//--------------------- .note.nv.tkinfo           --------------------------
	.section	.note.nv.tkinfo,"",@"SHT_NOTE"
	.sectionflags	@"SHF_NOTE_NV_TKINFO"
	.tkinfo
        /*0018*/ 	.word	0x00000002
        /*0030*/ 	.string	""
        /*0030*/ 	.string	"ptxas"
        /*0030*/ 	.string	"Cuda compilation tools, release 13.0, V13.0.88"
        /*0030*/ 	.string	"Build cuda_13.0.r13.0/compiler.36424714_0"
        /*0030*/ 	.string	"-arch sm_100 -m 64 "



//--------------------- .note.nv.cuinfo           --------------------------
	.section	.note.nv.cuinfo,"",@"SHT_NOTE"
	.sectionflags	@"SHF_NOTE_NV_CUINFO"
        /*0018*/ 	.short	0x0002
        /*001a*/ 	.short	0x0064
        /*001c*/ 	.short	0x0082
	.zero		2


//--------------------- .nv.info                  --------------------------
	.section	.nv.info,"",@"SHT_CUDA_INFO"
	.align	4


	//----- nvinfo : EIATTR_REGCOUNT
	.align		4
        /*0000*/ 	.byte	0x04, 0x2f
        /*0002*/ 	.short	(.L_1 - .L_0)
	.align		4
.L_0:
        /*0004*/ 	.word	index@(_Z9vectorAddPdS_m)
        /*0008*/ 	.word	0x00000008


	//----- nvinfo : EIATTR_FRAME_SIZE
	.align		4
.L_1:
        /*000c*/ 	.byte	0x04, 0x11
        /*000e*/ 	.short	(.L_3 - .L_2)
	.align		4
.L_2:
        /*0010*/ 	.word	index@(_Z9vectorAddPdS_m)
        /*0014*/ 	.word	0x00000000


	//----- nvinfo : EIATTR_MIN_STACK_SIZE
	.align		4
.L_3:
        /*0018*/ 	.byte	0x04, 0x12
        /*001a*/ 	.short	(.L_5 - .L_4)
	.align		4
.L_4:
        /*001c*/ 	.word	index@(_Z9vectorAddPdS_m)
        /*0020*/ 	.word	0x00000000
.L_5:


//--------------------- .nv.compat                --------------------------
	.section	.nv.compat,"",@"SHT_CUDA_COMPAT_INFO"
	.align	4
        /*0000*/ 	.byte	0x02, 0x09, 0x00, 0x00, 0x02, 0x02, 0x01, 0x00, 0x02, 0x05, 0x05, 0x00, 0x03, 0x07, 0x01, 0x01
        /*0010*/ 	.byte	0x02, 0x03, 0x00, 0x00, 0x02, 0x06, 0x01, 0x00, 0x04, 0x0b, 0x08, 0x00, 0x09, 0x00, 0x00, 0x00
        /*0020*/ 	.byte	0x00, 0x00, 0x00, 0x00


//--------------------- .nv.info._Z9vectorAddPdS_m --------------------------
	.section	.nv.info._Z9vectorAddPdS_m,"",@"SHT_CUDA_INFO"
	.sectionflags	@""
	.align	4


	//----- nvinfo : EIATTR_CUDA_API_VERSION
	.align		4
        /*0000*/ 	.byte	0x04, 0x37
        /*0002*/ 	.short	(.L_7 - .L_6)
.L_6:
        /*0004*/ 	.word	0x00000082


	//----- nvinfo : EIATTR_KPARAM_INFO
	.align		4
.L_7:
        /*0008*/ 	.byte	0x04, 0x17
        /*000a*/ 	.short	(.L_9 - .L_8)
.L_8:
        /*000c*/ 	.word	0x00000000
        /*0010*/ 	.short	0x0002
        /*0012*/ 	.short	0x0010
        /*0014*/ 	.byte	0x00, 0xf0, 0x21, 0x00


	//----- nvinfo : EIATTR_KPARAM_INFO
	.align		4
.L_9:
        /*0018*/ 	.byte	0x04, 0x17
        /*001a*/ 	.short	(.L_11 - .L_10)
.L_10:
        /*001c*/ 	.word	0x00000000
        /*0020*/ 	.short	0x0001
        /*0022*/ 	.short	0x0008
        /*0024*/ 	.byte	0x00, 0xf5, 0x21, 0x00


	//----- nvinfo : EIATTR_KPARAM_INFO
	.align		4
.L_11:
        /*0028*/ 	.byte	0x04, 0x17
        /*002a*/ 	.short	(.L_13 - .L_12)
.L_12:
        /*002c*/ 	.word	0x00000000
        /*0030*/ 	.short	0x0000
        /*0032*/ 	.short	0x0000
        /*0034*/ 	.byte	0x00, 0xf5, 0x21, 0x00


	//----- nvinfo : EIATTR_SPARSE_MMA_MASK
	.align		4
.L_13:
        /*0038*/ 	.byte	0x03, 0x50
        /*003a*/ 	.short	0x0000


	//----- nvinfo : EIATTR_MAXREG_COUNT
	.align		4
        /*003c*/ 	.byte	0x03, 0x1b
        /*003e*/ 	.short	0x00ff


	//----- nvinfo : EIATTR_MERCURY_ISA_VERSION
	.align		4
        /*0040*/ 	.byte	0x03, 0x5f
        /*0042*/ 	.short	0x0101


	//----- nvinfo : EIATTR_VRC_CTA_INIT_COUNT
	.align		4
        /*0044*/ 	.byte	0x02, 0x4a
	.zero		1
	.zero		1


	//----- nvinfo : EIATTR_EXIT_INSTR_OFFSETS
	.align		4
        /*0048*/ 	.byte	0x04, 0x1c
        /*004a*/ 	.short	(.L_15 - .L_14)


	//   ....[0]....
.L_14:
        /*004c*/ 	.word	0x00000090


	//   ....[1]....
        /*0050*/ 	.word	0x00000110


	//----- nvinfo : EIATTR_CBANK_PARAM_SIZE
	.align		4
.L_15:
        /*0054*/ 	.byte	0x03, 0x19
        /*0056*/ 	.short	0x0018


	//----- nvinfo : EIATTR_PARAM_CBANK
	.align		4
        /*0058*/ 	.byte	0x04, 0x0a
        /*005a*/ 	.short	(.L_17 - .L_16)
	.align		4
.L_16:
        /*005c*/ 	.word	index@(.nv.constant0._Z9vectorAddPdS_m)
        /*0060*/ 	.short	0x0380
        /*0062*/ 	.short	0x0018


	//----- nvinfo : EIATTR_SW_WAR
	.align		4
.L_17:
        /*0064*/ 	.byte	0x04, 0x36
        /*0066*/ 	.short	(.L_19 - .L_18)
.L_18:
        /*0068*/ 	.word	0x00000008
.L_19:


//--------------------- .nv.callgraph             --------------------------
	.section	.nv.callgraph,"",@"SHT_CUDA_CALLGRAPH"
	.align	4
	.sectionentsize	8
	.align		4
        /*0000*/ 	.word	0x00000000
	.align		4
        /*0004*/ 	.word	0xffffffff
	.align		4
        /*0008*/ 	.word	0x00000000
	.align		4
        /*000c*/ 	.word	0xfffffffe
	.align		4
        /*0010*/ 	.word	0x00000000
	.align		4
        /*0014*/ 	.word	0xfffffffd
	.align		4
        /*0018*/ 	.word	0x00000000
	.align		4
        /*001c*/ 	.word	0xfffffffc


//--------------------- .text._Z9vectorAddPdS_m   --------------------------
	.section	.text._Z9vectorAddPdS_m,"ax",@progbits
	.align	128
        .global         _Z9vectorAddPdS_m
        .type           _Z9vectorAddPdS_m,@function
        .size           _Z9vectorAddPdS_m,(.L_x_1 - _Z9vectorAddPdS_m)
        .other          _Z9vectorAddPdS_m,@"STO_CUDA_ENTRY STV_DEFAULT"
_Z9vectorAddPdS_m:
.text._Z9vectorAddPdS_m:
[----:B------:R-:W-:Y:S01]  /*0000*/  LDC R1, c[0x0][0x37c] ;  /* 0x0000df00ff017b82 */ /* 0x000fe20000000800 */
[----:B------:R-:W0:Y:S01]  /*0010*/  S2R R0, SR_CTAID.X ;  /* 0x0000000000007919 */ /* 0x000e220000002500 */
[----:B------:R-:W0:Y:S01]  /*0020*/  LDCU UR4, c[0x0][0x360] ;  /* 0x00006c00ff0477ac */ /* 0x000e220008000800 */
[----:B------:R-:W0:Y:S01]  /*0030*/  S2R R3, SR_TID.X ;  /* 0x0000000000037919 */ /* 0x000e220000002100 */
[----:B------:R-:W1:Y:S01]  /*0040*/  LDCU.64 UR6, c[0x0][0x390] ;  /* 0x00007200ff0677ac */ /* 0x000e620008000a00 */
[----:B0-----:R-:W-:-:S05]  /*0050*/  IMAD R0, R0, UR4, R3 ;  /* 0x0000000400007c24 */ /* 0x001fca000f8e0203 */
[----:B-1----:R-:W-:Y:S02]  /*0060*/  ISETP.GE.U32.AND P0, PT, R0, UR6, PT ;  /* 0x0000000600007c0c */ /* 0x002fe4000bf06070 */
[----:B------:R-:W-:-:S04]  /*0070*/  SHF.R.S32.HI R3, RZ, 0x1f, R0 ;  /* 0x0000001fff037819 */ /* 0x000fc80000011400 */
[----:B------:R-:W-:-:S13]  /*0080*/  ISETP.GE.U32.AND.EX P0, PT, R3, UR7, PT, P0 ;  /* 0x0000000703007c0c */ /* 0x000fda000bf06100 */
[----:B------:R-:W-:Y:S05]  /*0090*/  @P0 EXIT ;  /* 0x000000000000094d */ /* 0x000fea0003800000 */
[----:B------:R-:W0:Y:S01]  /*00a0*/  LDCU.64 UR6, c[0x0][0x388] ;  /* 0x00007100ff0677ac */ /* 0x000e220008000a00 */
[----:B------:R-:W1:Y:S01]  /*00b0*/  LDCU.64 UR4, c[0x0][0x358] ;  /* 0x00006b00ff0477ac */ /* 0x000e620008000a00 */
[----:B0-----:R-:W-:-:S04]  /*00c0*/  LEA R2, P0, R0, UR6, 0x3 ;  /* 0x0000000600027c11 */ /* 0x001fc8000f8018ff */
[----:B------:R-:W-:-:S06]  /*00d0*/  LEA.HI.X R3, R0, UR7, R3, 0x3, P0 ;  /* 0x0000000700037c11 */ /* 0x000fcc00080f1c03 */
[----:B-1----:R-:W2:Y:S01]  /*00e0*/  LDG.E.64 R2, desc[UR4][R2.64] ;  /* 0x0000000402027981 */ /* 0x002ea2000c1e1b00 */
[----:B------:R-:W2:Y:S03]  /*00f0*/  LDC.64 R4, c[0x0][0x380] ;  /* 0x0000e000ff047b82 */ /* 0x000ea60000000a00 */
[----:B--2---:R-:W-:Y:S01]  /*0100*/  REDG.E.ADD.F64.RN.STRONG.GPU desc[UR4][R4.64], R2 ;  /* 0x00000002040079a6 */ /* 0x004fe2000c12ff04 */
[----:B------:R-:W-:Y:S05]  /*0110*/  EXIT ;  /* 0x000000000000794d */ /* 0x000fea0003800000 */
.L_x_0:
[----:B------:R-:W-:-:S00]  /*0120*/  BRA `(.L_x_0) ;  /* 0xfffffffc00fc7947 */ /* 0x000fc0000383ffff */
[----:B------:R-:W-:-:S00]  /*0130*/  NOP ;  /* 0x0000000000007918 */ /* 0x000fc00000000000 */
        /* <DEDUP_REMOVED lines=12> */
.L_x_1:


//--------------------- .nv.shared.reserved.0     --------------------------
	.section	.nv.shared.reserved.0,"aw",@nobits
	.weak		__nv_reservedSMEM_offset_0_alias
	.size		__nv_reservedSMEM_offset_0_alias, 0, 64
	.other		__nv_reservedSMEM_offset_0_alias,@"STO_CUDA_RESERVED_SHARED STV_DEFAULT"
__nv_reservedSMEM_offset_0_alias:
	.zero		0
	.zero		64


//--------------------- .nv.constant0._Z9vectorAddPdS_m --------------------------
	.section	.nv.constant0._Z9vectorAddPdS_m,"a",@progbits
	.sectionflags	@""
	.align	4
.nv.constant0._Z9vectorAddPdS_m:
	.zero		920


//--------------------- SYMBOLS --------------------------

	.type		.nv.reservedSmem.offset0,@object
	.size		.nv.reservedSmem.offset0,0x4
